//
// Generated by NVIDIA NVVM Compiler
//
// Compiler Build ID: CL-36424714
// Cuda compilation tools, release 13.0, V13.0.88
// Based on NVVM 20.0.0
//

.version 9.0
.target sm_100
.address_size 64

	// .globl	_Z11check_indexv
.extern .func  (.param .b32 func_retval0) vprintf
(
	.param .b64 vprintf_param_0,
	.param .b64 vprintf_param_1
)
;
.global .align 1 .b8 $str[90] = {116, 104, 114, 101, 97, 100, 73, 100, 120, 58, 32, 37, 100, 44, 32, 37, 100, 44, 32, 37, 100, 10, 98, 108, 111, 99, 107, 73, 100, 120, 58, 32, 32, 37, 100, 44, 32, 37, 100, 44, 32, 37, 100, 10, 98, 108, 111, 99, 107, 68, 105, 109, 58, 32, 32, 37, 100, 44, 32, 37, 100, 44, 32, 37, 100, 10, 103, 114, 105, 100, 68, 105, 109, 58, 32, 32, 32, 37, 100, 44, 32, 37, 100, 44, 32, 37, 100, 10, 10};

.visible .entry _Z11check_indexv()
{
	.local .align 16 .b8 	__local_depot0[48];
	.reg .b64 	%SP;
	.reg .b64 	%SPL;
	.reg .b32 	%r<15>;
	.reg .b64 	%rd<5>;

	mov.u64 	%SPL, __local_depot0;
	cvta.local.u64 	%SP, %SPL;
	add.u64 	%rd1, %SP, 0;
	add.u64 	%rd2, %SPL, 0;
	mov.u32 	%r1, %tid.x;
	mov.u32 	%r2, %tid.y;
	mov.u32 	%r3, %tid.z;
	mov.u32 	%r4, %ctaid.x;
	mov.u32 	%r5, %ctaid.y;
	mov.u32 	%r6, %ctaid.z;
	mov.u32 	%r7, %ntid.x;
	mov.u32 	%r8, %ntid.y;
	mov.u32 	%r9, %ntid.z;
	mov.u32 	%r10, %nctaid.x;
	mov.u32 	%r11, %nctaid.y;
	mov.u32 	%r12, %nctaid.z;
	st.local.v4.u32 	[%rd2], {%r1, %r2, %r3, %r4};
	st.local.v4.u32 	[%rd2+16], {%r5, %r6, %r7, %r8};
	st.local.v4.u32 	[%rd2+32], {%r9, %r10, %r11, %r12};
	mov.u64 	%rd3, $str;
	cvta.global.u64 	%rd4, %rd3;
	{ // callseq 0, 0
	.param .b64 param0;
	st.param.b64 	[param0], %rd4;
	.param .b64 param1;
	st.param.b64 	[param1], %rd1;
	.param .b32 retval0;
	call.uni (retval0), 
	vprintf, 
	(
	param0, 
	param1
	);
	ld.param.b32 	%r13, [retval0];
	} // callseq 0
	ret;

}


// ===== COMPILED SASS (sm_100) =====

	.target	sm_100

	.elftype	@"ET_EXEC"


//--------------------- .note.nv.tkinfo           --------------------------
	.section	.note.nv.tkinfo,"",@"SHT_NOTE"
	.sectionflags	@"SHF_NOTE_NV_TKINFO"
	.tkinfo
        /*0018*/ 	.word	0x00000002
        /*0030*/ 	.string	""
        /*0030*/ 	.string	"ptxas"
        /*0030*/ 	.string	"Cuda compilation tools, release 13.0, V13.0.88"
        /*0030*/ 	.string	"Build cuda_13.0.r13.0/compiler.36424714_0"
        /*0030*/ 	.string	"-arch sm_100 -m 64 "



//--------------------- .note.nv.cuinfo           --------------------------
	.section	.note.nv.cuinfo,"",@"SHT_NOTE"
	.sectionflags	@"SHF_NOTE_NV_CUINFO"
        /*0018*/ 	.short	0x0002
        /*001a*/ 	.short	0x0064
        /*001c*/ 	.short	0x0082
	.zero		2


//--------------------- .nv.info                  --------------------------
	.section	.nv.info,"",@"SHT_CUDA_INFO"
	.align	4


	//----- nvinfo : EIATTR_REGCOUNT
	.align		4
        /*0000*/ 	.byte	0x04, 0x2f
        /*0002*/ 	.short	(.L_2 - .L_1)
	.align		4
.L_1:
        /*0004*/ 	.word	index@(_Z11check_indexv)
        /*0008*/ 	.word	0x00000018


	//----- nvinfo : EIATTR_FRAME_SIZE
	.align		4
.L_2:
        /*000c*/ 	.byte	0x04, 0x11
        /*000e*/ 	.short	(.L_4 - .L_3)
	.align		4
.L_3:
        /*0010*/ 	.word	index@(_Z11check_indexv)
        /*0014*/ 	.word	0x00000030


	//----- nvinfo : EIATTR_MIN_STACK_SIZE
	.align		4
.L_4:
        /*0018*/ 	.byte	0x04, 0x12
        /*001a*/ 	.short	(.L_6 - .L_5)
	.align		4
.L_5:
        /*001c*/ 	.word	index@(_Z11check_indexv)
        /*0020*/ 	.word	0x00000030
.L_6:


//--------------------- .nv.compat                --------------------------
	.section	.nv.compat,"",@"SHT_CUDA_COMPAT_INFO"
	.align	4
        /*0000*/ 	.byte	0x02, 0x09, 0x00, 0x00, 0x02, 0x02, 0x01, 0x00, 0x02, 0x05, 0x05, 0x00, 0x03, 0x07, 0x01, 0x01
        /*0010*/ 	.byte	0x02, 0x03, 0x00, 0x00, 0x02, 0x06, 0x01, 0x00, 0x04, 0x0b, 0x08, 0x00, 0x09, 0x00, 0x00, 0x00
        /*0020*/ 	.byte	0x00, 0x00, 0x00, 0x00


//--------------------- .nv.info._Z11check_indexv --------------------------
	.section	.nv.info._Z11check_indexv,"",@"SHT_CUDA_INFO"
	.sectionflags	@""
	.align	4


	//----- nvinfo : EIATTR_CUDA_API_VERSION
	.align		4
        /*0000*/ 	.byte	0x04, 0x37
        /*0002*/ 	.short	(.L_8 - .L_7)
.L_7:
        /*0004*/ 	.word	0x00000082


	//----- nvinfo : EIATTR_SPARSE_MMA_MASK
	.align		4
.L_8:
        /*0008*/ 	.byte	0x03, 0x50
        /*000a*/ 	.short	0x0000


	//----- nvinfo : EIATTR_MAXREG_COUNT
	.align		4
        /*000c*/ 	.byte	0x03, 0x1b
        /*000e*/ 	.short	0x00ff


	//----- nvinfo : EIATTR_EXTERNS
	.align		4
        /*0010*/ 	.byte	0x04, 0x0f
        /*0012*/ 	.short	(.L_10 - .L_9)


	//   ....[0]....
	.align		4
.L_9:
        /*0014*/ 	.word	index@(vprintf)


	//----- nvinfo : EIATTR_MERCURY_ISA_VERSION
	.align		4
.L_10:
        /*0018*/ 	.byte	0x03, 0x5f
        /*001a*/ 	.short	0x0101


	//----- nvinfo : EIATTR_VRC_CTA_INIT_COUNT
	.align		4
        /*001c*/ 	.byte	0x02, 0x4a
	.zero		1
	.zero		1


	//----- nvinfo : EIATTR_SYSCALL_OFFSETS
	.align		4
        /*0020*/ 	.byte	0x04, 0x46
        /*0022*/ 	.short	(.L_12 - .L_11)


	//   ....[0]....
.L_11:
        /*0024*/ 	.word	0x000001b0


	//----- nvinfo : EIATTR_EXIT_INSTR_OFFSETS
	.align		4
.L_12:
        /*0028*/ 	.byte	0x04, 0x1c
        /*002a*/ 	.short	(.L_14 - .L_13)


	//   ....[0]....
.L_13:
        /*002c*/ 	.word	0x000001c0


	//----- nvinfo : EIATTR_SW_WAR
	.align		4
.L_14:
        /*0030*/ 	.byte	0x04, 0x36
        /*0032*/ 	.short	(.L_16 - .L_15)
.L_15:
        /*0034*/ 	.word	0x00000008
.L_16:


//--------------------- .nv.callgraph             --------------------------
	.section	.nv.callgraph,"",@"SHT_CUDA_CALLGRAPH"
	.align	4
	.sectionentsize	8
	.align		4
        /*0000*/ 	.word	0x00000000
	.align		4
        /*0004*/ 	.word	0xffffffff
	.align		4
        /*0008*/ 	.word	index@(_Z11check_indexv)
	.align		4
        /*000c*/ 	.word	index@(vprintf)
	.align		4
        /*0010*/ 	.word	0x00000000
	.align		4
        /*0014*/ 	.word	0xfffffffe
	.align		4
        /*0018*/ 	.word	0x00000000
	.align		4
        /*001c*/ 	.word	0xfffffffd
	.align		4
        /*0020*/ 	.word	0x00000000
	.align		4
        /*0024*/ 	.word	0xfffffffc


//--------------------- .nv.constant4             --------------------------
	.section	.nv.constant4,"a",@progbits
	.align	8
	.align		8
.nv.constant4:
        /*0000*/ 	.dword	vprintf
	.align		8
        /*0008*/ 	.dword	$str


//--------------------- .text._Z11check_indexv    --------------------------
	.section	.text._Z11check_indexv,"ax",@progbits
	.align	128
        .global         _Z11check_indexv
        .type           _Z11check_indexv,@function
        .size           _Z11check_indexv,(.L_x_2 - _Z11check_indexv)
        .other          _Z11check_indexv,@"STO_CUDA_ENTRY STV_DEFAULT"
_Z11check_indexv:
.text._Z11check_indexv:
[----:B------:R-:W0:Y:S01]  /*0000*/  LDC R1, c[0x0][0x37c] ;  /* 0x0000df00ff017b82 */ /* 0x000e220000000800 */
[----:B------:R-:W1:Y:S01]  /*0010*/  S2R R8, SR_TID.X ;  /* 0x0000000000087919 */ /* 0x000e620000002100 */
[----:B------:R-:W2:Y:S06]  /*0020*/  LDCU UR5, c[0x0][0x2fc] ;  /* 0x00005f80ff0577ac */ /* 0x000eac0008000800 */
[----:B------:R-:W3:Y:S01]  /*0030*/  LDC R14, c[0x0][0x360] ;  /* 0x0000d800ff0e7b82 */ /* 0x000ee20000000800 */
[----:B0-----:R-:W-:Y:S01]  /*0040*/  VIADD R1, R1, 0xffffffd0 ;  /* 0xffffffd001017836 */ /* 0x001fe20000000000 */
[----:B------:R-:W1:Y:S01]  /*0050*/  S2R R9, SR_TID.Y ;  /* 0x0000000000097919 */ /* 0x000e620000002200 */
[----:B------:R-:W-:Y:S01]  /*0060*/  MOV R0, 0x0 ;  /* 0x0000000000007802 */ /* 0x000fe20000000f00 */
[----:B------:R-:W0:Y:S01]  /*0070*/  LDCU UR4, c[0x0][0x2f8] ;  /* 0x00005f00ff0477ac */ /* 0x000e220008000800 */
[----:B------:R-:W1:Y:S03]  /*0080*/  S2R R10, SR_TID.Z ;  /* 0x00000000000a7919 */ /* 0x000e660000002300 */
[----:B------:R-:W3:Y:S01]  /*0090*/  LDC R15, c[0x0][0x364] ;  /* 0x0000d900ff0f7b82 */ /* 0x000ee20000000800 */
[----:B------:R-:W4:Y:S01]  /*00a0*/  LDCU.64 UR6, c[0x4][0x8] ;  /* 0x01000100ff0677ac */ /* 0x000f220008000a00 */
[----:B------:R-:W1:Y:S01]  /*00b0*/  S2R R11, SR_CTAID.X ;  /* 0x00000000000b7919 */ /* 0x000e620000002500 */
[----:B------:R-:W3:Y:S05]  /*00c0*/  S2R R12, SR_CTAID.Y ;  /* 0x00000000000c7919 */ /* 0x000eea0000002600 */
[----:B------:R-:W5:Y:S01]  /*00d0*/  LDC R16, c[0x0][0x368] ;  /* 0x0000da00ff107b82 */ /* 0x000f620000000800 */
[----:B------:R-:W3:Y:S01]  /*00e0*/  S2R R13, SR_CTAID.Z ;  /* 0x00000000000d7919 */ /* 0x000ee20000002700 */
[----:B0-----:R-:W-:-:S06]  /*00f0*/  IADD3 R6, P0, PT, R1, UR4, RZ ;  /* 0x0000000401067c10 */ /* 0x001fcc000ff1e0ff */
[----:B------:R-:W5:Y:S01]  /*0100*/  LDC R17, c[0x0][0x370] ;  /* 0x0000dc00ff117b82 */ /* 0x000f620000000800 */
[----:B----4-:R-:W-:Y:S01]  /*0110*/  IMAD.U32 R4, RZ, RZ, UR6 ;  /* 0x00000006ff047e24 */ /* 0x010fe2000f8e00ff */
[----:B------:R-:W-:Y:S01]  /*0120*/  MOV R5, UR7 ;  /* 0x0000000700057c02 */ /* 0x000fe20008000f00 */
[----:B--2---:R-:W-:-:S05]  /*0130*/  IMAD.X R7, RZ, RZ, UR5, P0 ;  /* 0x00000005ff077e24 */ /* 0x004fca00080e06ff */
[----:B------:R-:W5:Y:S08]  /*0140*/  LDC R18, c[0x0][0x374] ;  /* 0x0000dd00ff127b82 */ /* 0x000f700000000800 */
[----:B------:R-:W5:Y:S01]  /*0150*/  LDC R19, c[0x0][0x378] ;  /* 0x0000de00ff137b82 */ /* 0x000f620000000800 */
[----:B-1----:R0:W-:Y:S07]  /*0160*/  STL.128 [R1], R8 ;  /* 0x0000000801007387 */ /* 0x0021ee0000100c00 */
[----:B------:R0:W1:Y:S01]  /*0170*/  LDC.64 R2, c[0x4][R0] ;  /* 0x0100000000027b82 */ /* 0x0000620000000a00 */
[----:B---3--:R0:W-:Y:S04]  /*0180*/  STL.128 [R1+0x10], R12 ;  /* 0x0000100c01007387 */ /* 0x0081e80000100c00 */
[----:B-----5:R0:W-:Y:S02]  /*0190*/  STL.128 [R1+0x20], R16 ;  /* 0x0000201001007387 */ /* 0x0201e40000100c00 */
[----:B------:R-:W-:-:S07]  /*01a0*/  LEPC R20, `(.L_x_0) ;  /* 0x000000001014794e */ /* 0x000fce0000000000 */
[----:B01----:R-:W-:Y:S05]  /*01b0*/  CALL.ABS.NOINC R2 ;  /* 0x0000000002007343 */ /* 0x003fea0003c00000 */
.L_x_0:
[----:B------:R-:W-:Y:S05]  /*01c0*/  EXIT ;  /* 0x000000000000794d */ /* 0x000fea0003800000 */
.L_x_1:
[----:B------:R-:W-:-:S00]  /*01d0*/  BRA `(.L_x_1) ;  /* 0xfffffffc00fc7947 */ /* 0x000fc0000383ffff */
[----:B------:R-:W-:-:S00]  /*01e0*/  NOP ;  /* 0x0000000000007918 */ /* 0x000fc00000000000 */
        /* <DEDUP_REMOVED lines=9> */
.L_x_2:


//--------------------- .nv.global.init           --------------------------
	.section	.nv.global.init,"aw",@progbits
.nv.global.init:
	.type		$str,@object
	.size		$str,(.L_0 - $str)
$str:
        /*0000*/ 	.byte	0x74, 0x68, 0x72, 0x65, 0x61, 0x64, 0x49, 0x64, 0x78, 0x3a, 0x20, 0x25, 0x64, 0x2c, 0x20, 0x25
        /*0010*/ 	.byte	0x64, 0x2c, 0x20, 0x25, 0x64, 0x0a, 0x62, 0x6c, 0x6f, 0x63, 0x6b, 0x49, 0x64, 0x78, 0x3a, 0x20
        /*0020*/ 	.byte	0x20, 0x25, 0x64, 0x2c, 0x20, 0x25, 0x64, 0x2c, 0x20, 0x25, 0x64, 0x0a, 0x62, 0x6c, 0x6f, 0x63
        /*0030*/ 	.byte	0x6b, 0x44, 0x69, 0x6d, 0x3a, 0x20, 0x20, 0x25, 0x64, 0x2c, 0x20, 0x25, 0x64, 0x2c, 0x20, 0x25
        /*0040*/ 	.byte	0x64, 0x0a, 0x67, 0x72, 0x69, 0x64, 0x44, 0x69, 0x6d, 0x3a, 0x20, 0x20, 0x20, 0x25, 0x64, 0x2c
        /*0050*/ 	.byte	0x20, 0x25, 0x64, 0x2c, 0x20, 0x25, 0x64, 0x0a, 0x0a, 0x00
.L_0:


//--------------------- .nv.shared.reserved.0     --------------------------
	.section	.nv.shared.reserved.0,"aw",@nobits
	.weak		__nv_reservedSMEM_offset_0_alias
	.size		__nv_reservedSMEM_offset_0_alias, 0, 64
	.other		__nv_reservedSMEM_offset_0_alias,@"STO_CUDA_RESERVED_SHARED STV_DEFAULT"
__nv_reservedSMEM_offset_0_alias:
	.zero		0
	.zero		64


//--------------------- .nv.constant0._Z11check_indexv --------------------------
	.section	.nv.constant0._Z11check_indexv,"a",@progbits
	.sectionflags	@""
	.align	4
.nv.constant0._Z11check_indexv:
	.zero		896


//--------------------- SYMBOLS --------------------------

	.type		.nv.reservedSmem.offset0,@object
	.size		.nv.reservedSmem.offset0,0x4
	.type		vprintf,@function
